//
// Generated by NVIDIA NVVM Compiler
//
// Compiler Build ID: CL-36424714
// Cuda compilation tools, release 13.0, V13.0.88
// Based on NVVM 20.0.0
//

.version 9.0
.target sm_100
.address_size 64

	// .globl	_Z5solveIfEvT_PS0_S1_
.global .align 4 .u32 Nmax = 10000;

.visible .entry _Z5solveIfEvT_PS0_S1_(
	.param .f32 _Z5solveIfEvT_PS0_S1__param_0,
	.param .u64 .ptr .align 1 _Z5solveIfEvT_PS0_S1__param_1,
	.param .u64 .ptr .align 1 _Z5solveIfEvT_PS0_S1__param_2
)
{
	.reg .pred 	%p<5>;
	.reg .b32 	%r<11>;
	.reg .b32 	%f<13>;
	.reg .b64 	%rd<8>;

	ld.param.f32 	%f5, [_Z5solveIfEvT_PS0_S1__param_0];
	ld.param.u64 	%rd2, [_Z5solveIfEvT_PS0_S1__param_1];
	ld.param.u64 	%rd3, [_Z5solveIfEvT_PS0_S1__param_2];
	cvta.to.global.u64 	%rd4, %rd3;
	cvta.to.global.u64 	%rd5, %rd2;
	mov.u32 	%r3, %ctaid.x;
	mov.u32 	%r4, %ntid.x;
	mov.u32 	%r5, %tid.x;
	mad.lo.s32 	%r6, %r3, %r4, %r5;
	mul.wide.s32 	%rd6, %r6, 4;
	add.s64 	%rd7, %rd5, %rd6;
	ld.global.f32 	%f12, [%rd7];
	add.s64 	%rd1, %rd4, %rd6;
	st.global.f32 	[%rd1], %f12;
	ld.global.u32 	%r7, [Nmax];
	setp.lt.u32 	%p1, %r7, 2;
	@%p1 bra 	$L__BB0_4;
	mov.b32 	%r10, 1;
$L__BB0_2:
	mul.f32 	%f6, %f12, %f12;
	fma.rn.f32 	%f7, %f12, %f6, 0f40133333;
	mul.f32 	%f8, %f12, 0f40400000;
	mul.f32 	%f9, %f12, %f8;
	div.rn.f32 	%f3, %f7, %f9;
	setp.ge.f32 	%p2, %f3, 0f00000000;
	neg.f32 	%f10, %f3;
	selp.f32 	%f11, %f3, %f10, %p2;
	setp.lt.f32 	%p3, %f11, %f5;
	@%p3 bra 	$L__BB0_4;
	sub.f32 	%f12, %f12, %f3;
	st.global.f32 	[%rd1], %f12;
	add.s32 	%r10, %r10, 1;
	ld.global.u32 	%r9, [Nmax];
	setp.lt.u32 	%p4, %r10, %r9;
	@%p4 bra 	$L__BB0_2;
$L__BB0_4:
	ret;

}


// ===== COMPILED SASS (sm_100) =====

	.target	sm_100

	.elftype	@"ET_EXEC"


//--------------------- .note.nv.tkinfo           --------------------------
	.section	.note.nv.tkinfo,"",@"SHT_NOTE"
	.sectionflags	@"SHF_NOTE_NV_TKINFO"
	.tkinfo
        /*0018*/ 	.word	0x00000002
        /*0030*/ 	.string	""
        /*0030*/ 	.string	"ptxas"
        /*0030*/ 	.string	"Cuda compilation tools, release 13.0, V13.0.88"
        /*0030*/ 	.string	"Build cuda_13.0.r13.0/compiler.36424714_0"
        /*0030*/ 	.string	"-arch sm_100 -m 64 "



//--------------------- .note.nv.cuinfo           --------------------------
	.section	.note.nv.cuinfo,"",@"SHT_NOTE"
	.sectionflags	@"SHF_NOTE_NV_CUINFO"
        /*0018*/ 	.short	0x0002
        /*001a*/ 	.short	0x0064
        /*001c*/ 	.short	0x0082
	.zero		2


//--------------------- .nv.info                  --------------------------
	.section	.nv.info,"",@"SHT_CUDA_INFO"
	.align	4


	//----- nvinfo : EIATTR_REGCOUNT
	.align		4
        /*0000*/ 	.byte	0x04, 0x2f
        /*0002*/ 	.short	(.L_2 - .L_1)
	.align		4
.L_1:
        /*0004*/ 	.word	index@(_Z5solveIfEvT_PS0_S1_)
        /*0008*/ 	.word	0x00000012


	//----- nvinfo : EIATTR_FRAME_SIZE
	.align		4
.L_2:
        /*000c*/ 	.byte	0x04, 0x11
        /*000e*/ 	.short	(.L_4 - .L_3)
	.align		4
.L_3:
        /*0010*/ 	.word	index@($__internal_0_$__cuda_sm3x_div_rn_noftz_f32_slowpath)
        /*0014*/ 	.word	0x00000000


	//----- nvinfo : EIATTR_FRAME_SIZE
	.align		4
.L_4:
        /*0018*/ 	.byte	0x04, 0x11
        /*001a*/ 	.short	(.L_6 - .L_5)
	.align		4
.L_5:
        /*001c*/ 	.word	index@(_Z5solveIfEvT_PS0_S1_)
        /*0020*/ 	.word	0x00000000


	//----- nvinfo : EIATTR_MIN_STACK_SIZE
	.align		4
.L_6:
        /*0024*/ 	.byte	0x04, 0x12
        /*0026*/ 	.short	(.L_8 - .L_7)
	.align		4
.L_7:
        /*0028*/ 	.word	index@(_Z5solveIfEvT_PS0_S1_)
        /*002c*/ 	.word	0x00000000
.L_8:


//--------------------- .nv.compat                --------------------------
	.section	.nv.compat,"",@"SHT_CUDA_COMPAT_INFO"
	.align	4
        /*0000*/ 	.byte	0x02, 0x09, 0x00, 0x00, 0x02, 0x02, 0x01, 0x00, 0x02, 0x05, 0x05, 0x00, 0x03, 0x07, 0x01, 0x01
        /*0010*/ 	.byte	0x02, 0x03, 0x00, 0x00, 0x02, 0x06, 0x01, 0x00, 0x04, 0x0b, 0x08, 0x00, 0x01, 0x00, 0x00, 0x00
        /*0020*/ 	.byte	0x00, 0x00, 0x00, 0x00


//--------------------- .nv.info._Z5solveIfEvT_PS0_S1_ --------------------------
	.section	.nv.info._Z5solveIfEvT_PS0_S1_,"",@"SHT_CUDA_INFO"
	.sectionflags	@""
	.align	4


	//----- nvinfo : EIATTR_CUDA_API_VERSION
	.align		4
        /*0000*/ 	.byte	0x04, 0x37
        /*0002*/ 	.short	(.L_10 - .L_9)
.L_9:
        /*0004*/ 	.word	0x00000082


	//----- nvinfo : EIATTR_KPARAM_INFO
	.align		4
.L_10:
        /*0008*/ 	.byte	0x04, 0x17
        /*000a*/ 	.short	(.L_12 - .L_11)
.L_11:
        /*000c*/ 	.word	0x00000000
        /*0010*/ 	.short	0x0002
        /*0012*/ 	.short	0x0010
        /*0014*/ 	.byte	0x00, 0xf5, 0x21, 0x00


	//----- nvinfo : EIATTR_KPARAM_INFO
	.align		4
.L_12:
        /*0018*/ 	.byte	0x04, 0x17
        /*001a*/ 	.short	(.L_14 - .L_13)
.L_13:
        /*001c*/ 	.word	0x00000000
        /*0020*/ 	.short	0x0001
        /*0022*/ 	.short	0x0008
        /*0024*/ 	.byte	0x00, 0xf5, 0x21, 0x00


	//----- nvinfo : EIATTR_KPARAM_INFO
	.align		4
.L_14:
        /*0028*/ 	.byte	0x04, 0x17
        /*002a*/ 	.short	(.L_16 - .L_15)
.L_15:
        /*002c*/ 	.word	0x00000000
        /*0030*/ 	.short	0x0000
        /*0032*/ 	.short	0x0000
        /*0034*/ 	.byte	0x00, 0xf0, 0x11, 0x00


	//----- nvinfo : EIATTR_SPARSE_MMA_MASK
	.align		4
.L_16:
        /*0038*/ 	.byte	0x03, 0x50
        /*003a*/ 	.short	0x0000


	//----- nvinfo : EIATTR_MAXREG_COUNT
	.align		4
        /*003c*/ 	.byte	0x03, 0x1b
        /*003e*/ 	.short	0x00ff


	//----- nvinfo : EIATTR_MERCURY_ISA_VERSION
	.align		4
        /*0040*/ 	.byte	0x03, 0x5f
        /*0042*/ 	.short	0x0101


	//----- nvinfo : EIATTR_VRC_CTA_INIT_COUNT
	.align		4
        /*0044*/ 	.byte	0x02, 0x4a
	.zero		1
	.zero		1


	//----- nvinfo : EIATTR_EXIT_INSTR_OFFSETS
	.align		4
        /*0048*/ 	.byte	0x04, 0x1c
        /*004a*/ 	.short	(.L_18 - .L_17)


	//   ....[0]....
.L_17:
        /*004c*/ 	.word	0x000000f0


	//   ....[1]....
        /*0050*/ 	.word	0x00000270


	//   ....[2]....
        /*0054*/ 	.word	0x000002f0


	//----- nvinfo : EIATTR_CRS_STACK_SIZE
	.align		4
.L_18:
        /*0058*/ 	.byte	0x04, 0x1e
        /*005a*/ 	.short	(.L_20 - .L_19)
.L_19:
        /*005c*/ 	.word	0x00000000


	//----- nvinfo : EIATTR_CBANK_PARAM_SIZE
	.align		4
.L_20:
        /*0060*/ 	.byte	0x03, 0x19
        /*0062*/ 	.short	0x0018


	//----- nvinfo : EIATTR_PARAM_CBANK
	.align		4
        /*0064*/ 	.byte	0x04, 0x0a
        /*0066*/ 	.short	(.L_22 - .L_21)
	.align		4
.L_21:
        /*0068*/ 	.word	index@(.nv.constant0._Z5solveIfEvT_PS0_S1_)
        /*006c*/ 	.short	0x0380
        /*006e*/ 	.short	0x0018


	//----- nvinfo : EIATTR_SW_WAR
	.align		4
.L_22:
        /*0070*/ 	.byte	0x04, 0x36
        /*0072*/ 	.short	(.L_24 - .L_23)
.L_23:
        /*0074*/ 	.word	0x00000008
.L_24:


//--------------------- .nv.callgraph             --------------------------
	.section	.nv.callgraph,"",@"SHT_CUDA_CALLGRAPH"
	.align	4
	.sectionentsize	8
	.align		4
        /*0000*/ 	.word	0x00000000
	.align		4
        /*0004*/ 	.word	0xffffffff
	.align		4
        /*0008*/ 	.word	0x00000000
	.align		4
        /*000c*/ 	.word	0xfffffffe
	.align		4
        /*0010*/ 	.word	0x00000000
	.align		4
        /*0014*/ 	.word	0xfffffffd
	.align		4
        /*0018*/ 	.word	0x00000000
	.align		4
        /*001c*/ 	.word	0xfffffffc


//--------------------- .nv.constant4             --------------------------
	.section	.nv.constant4,"a",@progbits
	.align	8
	.align		8
.nv.constant4:
        /*0000*/ 	.dword	Nmax


//--------------------- .text._Z5solveIfEvT_PS0_S1_ --------------------------
	.section	.text._Z5solveIfEvT_PS0_S1_,"ax",@progbits
	.align	128
        .global         _Z5solveIfEvT_PS0_S1_
        .type           _Z5solveIfEvT_PS0_S1_,@function
        .size           _Z5solveIfEvT_PS0_S1_,(.L_x_15 - _Z5solveIfEvT_PS0_S1_)
        .other          _Z5solveIfEvT_PS0_S1_,@"STO_CUDA_ENTRY STV_DEFAULT"
_Z5solveIfEvT_PS0_S1_:
.text._Z5solveIfEvT_PS0_S1_:
[----:B------:R-:W-:Y:S01]  /*0000*/  LDC R1, c[0x0][0x37c] ;  /* 0x0000df00ff017b82 */ /* 0x000fe20000000800 */
[----:B------:R-:W0:Y:S07]  /*0010*/  S2R R0, SR_TID.X ;  /* 0x0000000000007919 */ /* 0x000e2e0000002100 */
[----:B------:R-:W0:Y:S01]  /*0020*/  S2UR UR4, SR_CTAID.X ;  /* 0x00000000000479c3 */ /* 0x000e220000002500 */
[----:B------:R-:W1:Y:S07]  /*0030*/  LDCU.64 UR6, c[0x0][0x358] ;  /* 0x00006b00ff0677ac */ /* 0x000e6e0008000a00 */
[----:B------:R-:W0:Y:S08]  /*0040*/  LDC R9, c[0x0][0x360] ;  /* 0x0000d800ff097b82 */ /* 0x000e300000000800 */
[----:B------:R-:W2:Y:S08]  /*0050*/  LDC.64 R2, c[0x0][0x388] ;  /* 0x0000e200ff027b82 */ /* 0x000eb00000000a00 */
[----:B------:R-:W3:Y:S01]  /*0060*/  LDC.64 R4, c[0x0][0x390] ;  /* 0x0000e400ff047b82 */ /* 0x000ee20000000a00 */
[----:B0-----:R-:W-:-:S04]  /*0070*/  IMAD R9, R9, UR4, R0 ;  /* 0x0000000409097c24 */ /* 0x001fc8000f8e0200 */
[----:B--2---:R-:W-:-:S06]  /*0080*/  IMAD.WIDE R2, R9, 0x4, R2 ;  /* 0x0000000409027825 */ /* 0x004fcc00078e0202 */
[----:B-1----:R-:W2:Y:S01]  /*0090*/  LDG.E R3, desc[UR6][R2.64] ;  /* 0x0000000602037981 */ /* 0x002ea2000c1e1900 */
[----:B------:R-:W0:Y:S01]  /*00a0*/  LDC.64 R6, c[0x4][RZ] ;  /* 0x01000000ff067b82 */ /* 0x000e220000000a00 */
[----:B---3--:R-:W-:-:S05]  /*00b0*/  IMAD.WIDE R4, R9, 0x4, R4 ;  /* 0x0000000409047825 */ /* 0x008fca00078e0204 */
[----:B--2---:R1:W-:Y:S04]  /*00c0*/  STG.E desc[UR6][R4.64], R3 ;  /* 0x0000000304007986 */ /* 0x0043e8000c101906 */
[----:B0-----:R-:W2:Y:S02]  /*00d0*/  LDG.E R6, desc[UR6][R6.64] ;  /* 0x0000000606067981 */ /* 0x001ea4000c1e1900 */
[----:B--2---:R-:W-:-:S13]  /*00e0*/  ISETP.GE.U32.AND P0, PT, R6, 0x2, PT ;  /* 0x000000020600780c */ /* 0x004fda0003f06070 */
[----:B-1----:R-:W-:Y:S05]  /*00f0*/  @!P0 EXIT ;  /* 0x000000000000894d */ /* 0x002fea0003800000 */
[----:B------:R-:W-:Y:S01]  /*0100*/  IMAD.MOV.U32 R7, RZ, RZ, R3 ;  /* 0x000000ffff077224 */ /* 0x000fe200078e0003 */
[----:B------:R-:W0:Y:S01]  /*0110*/  LDCU UR5, c[0x0][0x380] ;  /* 0x00007000ff0577ac */ /* 0x000e220008000800 */
[----:B------:R-:W-:-:S05]  /*0120*/  UMOV UR4, 0x1 ;  /* 0x0000000100047882 */ /* 0x000fca0000000000 */
.L_x_2:
[C---:B------:R-:W-:Y:S01]  /*0130*/  FMUL R0, R7.reuse, 3 ;  /* 0x4040000007007820 */ /* 0x040fe20000400000 */
[----:B------:R-:W-:Y:S03]  /*0140*/  BSSY.RECONVERGENT B0, `(.L_x_0) ;  /* 0x000000f000007945 */ /* 0x000fe60003800200 */
[-C--:B------:R-:W-:Y:S01]  /*0150*/  FMUL R9, R0, R7.reuse ;  /* 0x0000000700097220 */ /* 0x080fe20000400000 */
[----:B------:R-:W-:-:S03]  /*0160*/  FMUL R0, R7, R7 ;  /* 0x0000000707007220 */ /* 0x000fc60000400000 */
[----:B------:R-:W1:Y:S01]  /*0170*/  MUFU.RCP R2, R9 ;  /* 0x0000000900027308 */ /* 0x000e620000001000 */
[----:B------:R-:W-:-:S07]  /*0180*/  FFMA R0, R0, R7, 2.2999999523162841797 ;  /* 0x4013333300007423 */ /* 0x000fce0000000007 */
[----:B------:R-:W2:Y:S01]  /*0190*/  FCHK P0, R0, R9 ;  /* 0x0000000900007302 */ /* 0x000ea20000000000 */
[----:B-1----:R-:W-:-:S04]  /*01a0*/  FFMA R3, -R9, R2, 1 ;  /* 0x3f80000009037423 */ /* 0x002fc80000000102 */
[----:B------:R-:W-:-:S04]  /*01b0*/  FFMA R3, R2, R3, R2 ;  /* 0x0000000302037223 */ /* 0x000fc80000000002 */
[----:B------:R-:W-:-:S04]  /*01c0*/  FFMA R2, R0, R3, RZ ;  /* 0x0000000300027223 */ /* 0x000fc800000000ff */
[----:B------:R-:W-:-:S04]  /*01d0*/  FFMA R6, -R9, R2, R0 ;  /* 0x0000000209067223 */ /* 0x000fc80000000100 */
[----:B------:R-:W-:Y:S01]  /*01e0*/  FFMA R6, R3, R6, R2 ;  /* 0x0000000603067223 */ /* 0x000fe20000000002 */
[----:B--2---:R-:W-:Y:S06]  /*01f0*/  @!P0 BRA `(.L_x_1) ;  /* 0x00000000000c8947 */ /* 0x004fec0003800000 */
[----:B------:R-:W-:-:S07]  /*0200*/  MOV R2, 0x220 ;  /* 0x0000022000027802 */ /* 0x000fce0000000f00 */
[----:B0-----:R-:W-:Y:S05]  /*0210*/  CALL.REL.NOINC `($__internal_0_$__cuda_sm3x_div_rn_noftz_f32_slowpath) ;  /* 0x0000000000387944 */ /* 0x001fea0003c00000 */
[----:B------:R-:W-:-:S07]  /*0220*/  IMAD.MOV.U32 R6, RZ, RZ, R0 ;  /* 0x000000ffff067224 */ /* 0x000fce00078e0000 */
.L_x_1:
[----:B0-----:R-:W-:Y:S05]  /*0230*/  BSYNC.RECONVERGENT B0 ;  /* 0x0000000000007941 */ /* 0x001fea0003800200 */
.L_x_0:
[----:B------:R-:W-:-:S04]  /*0240*/  FSETP.GE.AND P0, PT, R6, RZ, PT ;  /* 0x000000ff0600720b */ /* 0x000fc80003f06000 */
[----:B------:R-:W-:-:S04]  /*0250*/  FSEL R0, R6, -R6, P0 ;  /* 0x8000000606007208 */ /* 0x000fc80000000000 */
[----:B------:R-:W-:-:S13]  /*0260*/  FSETP.GEU.AND P0, PT, R0, UR5, PT ;  /* 0x0000000500007c0b */ /* 0x000fda000bf0e000 */
[----:B------:R-:W-:Y:S05]  /*0270*/  @!P0 EXIT ;  /* 0x000000000000894d */ /* 0x000fea0003800000 */
[----:B------:R-:W0:Y:S01]  /*0280*/  LDC.64 R2, c[0x4][RZ] ;  /* 0x01000000ff027b82 */ /* 0x000e220000000a00 */
[----:B------:R-:W-:-:S05]  /*0290*/  FADD R7, -R6, R7 ;  /* 0x0000000706077221 */ /* 0x000fca0000000100 */
[----:B------:R1:W-:Y:S04]  /*02a0*/  STG.E desc[UR6][R4.64], R7 ;  /* 0x0000000704007986 */ /* 0x0003e8000c101906 */
[----:B0-----:R-:W2:Y:S01]  /*02b0*/  LDG.E R2, desc[UR6][R2.64] ;  /* 0x0000000602027981 */ /* 0x001ea2000c1e1900 */
[----:B------:R-:W-:-:S06]  /*02c0*/  UIADD3 UR4, UPT, UPT, UR4, 0x1, URZ ;  /* 0x0000000104047890 */ /* 0x000fcc000fffe0ff */
[----:B--2---:R-:W-:-:S13]  /*02d0*/  ISETP.LE.U32.AND P0, PT, R2, UR4, PT ;  /* 0x0000000402007c0c */ /* 0x004fda000bf03070 */
[----:B-1----:R-:W-:Y:S05]  /*02e0*/  @!P0 BRA `(.L_x_2) ;  /* 0xfffffffc00908947 */ /* 0x002fea000383ffff */
[----:B------:R-:W-:Y:S05]  /*02f0*/  EXIT ;  /* 0x000000000000794d */ /* 0x000fea0003800000 */
        .weak           $__internal_0_$__cuda_sm3x_div_rn_noftz_f32_slowpath
        .type           $__internal_0_$__cuda_sm3x_div_rn_noftz_f32_slowpath,@function
        .size           $__internal_0_$__cuda_sm3x_div_rn_noftz_f32_slowpath,(.L_x_15 - $__internal_0_$__cuda_sm3x_div_rn_noftz_f32_slowpath)
$__internal_0_$__cuda_sm3x_div_rn_noftz_f32_slowpath:
[----:B------:R-:W-:Y:S01]  /*0300*/  SHF.R.U32.HI R6, RZ, 0x17, R9 ;  /* 0x00000017ff067819 */ /* 0x000fe20000011609 */
[----:B------:R-:W-:Y:S01]  /*0310*/  BSSY.RECONVERGENT B1, `(.L_x_3) ;  /* 0x0000064000017945 */ /* 0x000fe20003800200 */
[--C-:B------:R-:W-:Y:S01]  /*0320*/  SHF.R.U32.HI R3, RZ, 0x17, R0.reuse ;  /* 0x00000017ff037819 */ /* 0x100fe20000011600 */
[----:B------:R-:W-:Y:S01]  /*0330*/  IMAD.MOV.U32 R8, RZ, RZ, R0 ;  /* 0x000000ffff087224 */ /* 0x000fe200078e0000 */
[----:B------:R-:W-:Y:S02]  /*0340*/  LOP3.LUT R14, R6, 0xff, RZ, 0xc0, !PT ;  /* 0x000000ff060e7812 */ /* 0x000fe400078ec0ff */
[----:B------:R-:W-:-:S03]  /*0350*/  LOP3.LUT R12, R3, 0xff, RZ, 0xc0, !PT ;  /* 0x000000ff030c7812 */ /* 0x000fc600078ec0ff */
[----:B------:R-:W-:Y:S02]  /*0360*/  VIADD R11, R14, 0xffffffff ;  /* 0xffffffff0e0b7836 */ /* 0x000fe40000000000 */
[----:B------:R-:W-:-:S03]  /*0370*/  VIADD R10, R12, 0xffffffff ;  /* 0xffffffff0c0a7836 */ /* 0x000fc60000000000 */
[----:B------:R-:W-:-:S04]  /*0380*/  ISETP.GT.U32.AND P0, PT, R11, 0xfd, PT ;  /* 0x000000fd0b00780c */ /* 0x000fc80003f04070 */
[----:B------:R-:W-:-:S13]  /*0390*/  ISETP.GT.U32.OR P0, PT, R10, 0xfd, P0 ;  /* 0x000000fd0a00780c */ /* 0x000fda0000704470 */
[----:B------:R-:W-:Y:S01]  /*03a0*/  @!P0 IMAD.MOV.U32 R6, RZ, RZ, RZ ;  /* 0x000000ffff068224 */ /* 0x000fe200078e00ff */
[----:B------:R-:W-:Y:S06]  /*03b0*/  @!P0 BRA `(.L_x_4) ;  /* 0x0000000000608947 */ /* 0x000fec0003800000 */
[----:B------:R-:W-:Y:S01]  /*03c0*/  FSETP.GTU.FTZ.AND P0, PT, |R0|, +INF , PT ;  /* 0x7f8000000000780b */ /* 0x000fe20003f1c200 */
[----:B------:R-:W-:Y:S01]  /*03d0*/  IMAD.MOV.U32 R3, RZ, RZ, R9 ;  /* 0x000000ffff037224 */ /* 0x000fe200078e0009 */
[----:B------:R-:W-:-:S04]  /*03e0*/  FSETP.GTU.FTZ.AND P1, PT, |R9|, +INF , PT ;  /* 0x7f8000000900780b */ /* 0x000fc80003f3c200 */
[----:B------:R-:W-:-:S13]  /*03f0*/  PLOP3.LUT P0, PT, P0, P1, PT, 0xf8, 0x8f ;  /* 0x00000000008f781c */ /* 0x000fda0000703f70 */
[----:B------:R-:W-:Y:S05]  /*0400*/  @P0 BRA `(.L_x_5) ;  /* 0x00000004004c0947 */ /* 0x000fea0003800000 */
[----:B------:R-:W-:-:S13]  /*0410*/  LOP3.LUT P0, RZ, R9, 0x7fffffff, R8, 0xc8, !PT ;  /* 0x7fffffff09ff7812 */ /* 0x000fda000780c808 */
[----:B------:R-:W-:Y:S05]  /*0420*/  @!P0 BRA `(.L_x_6) ;  /* 0x00000004003c8947 */ /* 0x000fea0003800000 */
[C---:B------:R-:W-:Y:S02]  /*0430*/  FSETP.NEU.FTZ.AND P2, PT, |R0|.reuse, +INF , PT ;  /* 0x7f8000000000780b */ /* 0x040fe40003f5d200 */
[----:B------:R-:W-:Y:S02]  /*0440*/  FSETP.NEU.FTZ.AND P1, PT, |R3|, +INF , PT ;  /* 0x7f8000000300780b */ /* 0x000fe40003f3d200 */
[----:B------:R-:W-:-:S11]  /*0450*/  FSETP.NEU.FTZ.AND P0, PT, |R0|, +INF , PT ;  /* 0x7f8000000000780b */ /* 0x000fd60003f1d200 */
[----:B------:R-:W-:Y:S05]  /*0460*/  @!P1 BRA !P2, `(.L_x_6) ;  /* 0x00000004002c9947 */ /* 0x000fea0005000000 */
[----:B------:R-:W-:-:S04]  /*0470*/  LOP3.LUT P2, RZ, R8, 0x7fffffff, RZ, 0xc0, !PT ;  /* 0x7fffffff08ff7812 */ /* 0x000fc8000784c0ff */
[----:B------:R-:W-:-:S13]  /*0480*/  PLOP3.LUT P1, PT, P1, P2, PT, 0x2f, 0xf2 ;  /* 0x0000000000f2781c */ /* 0x000fda0000f24577 */
[----:B------:R-:W-:Y:S05]  /*0490*/  @P1 BRA `(.L_x_7) ;  /* 0x0000000400181947 */ /* 0x000fea0003800000 */
[----:B------:R-:W-:-:S04]  /*04a0*/  LOP3.LUT P1, RZ, R9, 0x7fffffff, RZ, 0xc0, !PT ;  /* 0x7fffffff09ff7812 */ /* 0x000fc8000782c0ff */
[----:B------:R-:W-:-:S13]  /*04b0*/  PLOP3.LUT P0, PT, P0, P1, PT, 0x2f, 0xf2 ;  /* 0x0000000000f2781c */ /* 0x000fda0000702577 */
[----:B------:R-:W-:Y:S05]  /*04c0*/  @P0 BRA `(.L_x_8) ;  /* 0x0000000400000947 */ /* 0x000fea0003800000 */
[----:B------:R-:W-:Y:S02]  /*04d0*/  ISETP.GE.AND P0, PT, R10, RZ, PT ;  /* 0x000000ff0a00720c */ /* 0x000fe40003f06270 */
[----:B------:R-:W-:-:S11]  /*04e0*/  ISETP.GE.AND P1, PT, R11, RZ, PT ;  /* 0x000000ff0b00720c */ /* 0x000fd60003f26270 */
[----:B------:R-:W-:Y:S02]  /*04f0*/  @P0 IMAD.MOV.U32 R6, RZ, RZ, RZ ;  /* 0x000000ffff060224 */ /* 0x000fe400078e00ff */
[----:B------:R-:W-:Y:S01]  /*0500*/  @!P0 FFMA R8, R0, 1.84467440737095516160e+19, RZ ;  /* 0x5f80000000088823 */ /* 0x000fe200000000ff */
[----:B------:R-:W-:Y:S02]  /*0510*/  @!P0 IMAD.MOV.U32 R6, RZ, RZ, -0x40 ;  /* 0xffffffc0ff068424 */ /* 0x000fe400078e00ff */
[----:B------:R-:W-:Y:S02]  /*0520*/  @!P1 FFMA R9, R3, 1.84467440737095516160e+19, RZ ;  /* 0x5f80000003099823 */ /* 0x000fe400000000ff */
[----:B------:R-:W-:-:S07]  /*0530*/  @!P1 VIADD R6, R6, 0x40 ;  /* 0x0000004006069836 */ /* 0x000fce0000000000 */
.L_x_4:
[----:B------:R-:W-:Y:S01]  /*0540*/  LEA R0, R14, 0xc0800000, 0x17 ;  /* 0xc08000000e007811 */ /* 0x000fe200078eb8ff */
[----:B------:R-:W-:Y:S01]  /*0550*/  VIADD R3, R12, 0xffffff81 ;  /* 0xffffff810c037836 */ /* 0x000fe20000000000 */
[----:B------:R-:W-:Y:S03]  /*0560*/  BSSY.RECONVERGENT B2, `(.L_x_9) ;  /* 0x0000035000027945 */ /* 0x000fe60003800200 */
[----:B------:R-:W-:Y:S02]  /*0570*/  IMAD.IADD R9, R9, 0x1, -R0 ;  /* 0x0000000109097824 */ /* 0x000fe400078e0a00 */
[----:B------:R-:W-:Y:S02]  /*0580*/  IMAD R0, R3, -0x800000, R8 ;  /* 0xff80000003007824 */ /* 0x000fe400078e0208 */
[----:B------:R0:W1:Y:S01]  /*0590*/  MUFU.RCP R10, R9 ;  /* 0x00000009000a7308 */ /* 0x0000620000001000 */
[----:B------:R-:W-:Y:S01]  /*05a0*/  FADD.FTZ R11, -R9, -RZ ;  /* 0x800000ff090b7221 */ /* 0x000fe20000010100 */
[----:B0-----:R-:W-:-:S05]  /*05b0*/  IADD3 R9, PT, PT, R3, 0x7f, -R14 ;  /* 0x0000007f03097810 */ /* 0x001fca0007ffe80e */
[----:B------:R-:W-:Y:S02]  /*05c0*/  IMAD.IADD R9, R9, 0x1, R6 ;  /* 0x0000000109097824 */ /* 0x000fe400078e0206 */
[----:B-1----:R-:W-:-:S04]  /*05d0*/  FFMA R13, R10, R11, 1 ;  /* 0x3f8000000a0d7423 */ /* 0x002fc8000000000b */
[----:B------:R-:W-:-:S04]  /*05e0*/  FFMA R15, R10, R13, R10 ;  /* 0x0000000d0a0f7223 */ /* 0x000fc8000000000a */
[----:B------:R-:W-:-:S04]  /*05f0*/  FFMA R8, R0, R15, RZ ;  /* 0x0000000f00087223 */ /* 0x000fc800000000ff */
[----:B------:R-:W-:-:S04]  /*0600*/  FFMA R13, R11, R8, R0 ;  /* 0x000000080b0d7223 */ /* 0x000fc80000000000 */
[----:B------:R-:W-:-:S04]  /*0610*/  FFMA R10, R15, R13, R8 ;  /* 0x0000000d0f0a7223 */ /* 0x000fc80000000008 */
[----:B------:R-:W-:-:S04]  /*0620*/  FFMA R11, R11, R10, R0 ;  /* 0x0000000a0b0b7223 */ /* 0x000fc80000000000 */
[----:B------:R-:W-:-:S05]  /*0630*/  FFMA R0, R15, R11, R10 ;  /* 0x0000000b0f007223 */ /* 0x000fca000000000a */
[----:B------:R-:W-:-:S04]  /*0640*/  SHF.R.U32.HI R3, RZ, 0x17, R0 ;  /* 0x00000017ff037819 */ /* 0x000fc80000011600 */
[----:B------:R-:W-:-:S05]  /*0650*/  LOP3.LUT R3, R3, 0xff, RZ, 0xc0, !PT ;  /* 0x000000ff03037812 */ /* 0x000fca00078ec0ff */
[----:B------:R-:W-:-:S04]  /*0660*/  IMAD.IADD R12, R3, 0x1, R9 ;  /* 0x00000001030c7824 */ /* 0x000fc800078e0209 */
[----:B------:R-:W-:-:S05]  /*0670*/  VIADD R3, R12, 0xffffffff ;  /* 0xffffffff0c037836 */ /* 0x000fca0000000000 */
[----:B------:R-:W-:-:S13]  /*0680*/  ISETP.GE.U32.AND P0, PT, R3, 0xfe, PT ;  /* 0x000000fe0300780c */ /* 0x000fda0003f06070 */
[----:B------:R-:W-:Y:S05]  /*0690*/  @!P0 BRA `(.L_x_10) ;  /* 0x0000000000808947 */ /* 0x000fea0003800000 */
[----:B------:R-:W-:-:S13]  /*06a0*/  ISETP.GT.AND P0, PT, R12, 0xfe, PT ;  /* 0x000000fe0c00780c */ /* 0x000fda0003f04270 */
[----:B------:R-:W-:Y:S05]  /*06b0*/  @P0 BRA `(.L_x_11) ;  /* 0x00000000006c0947 */ /* 0x000fea0003800000 */
[----:B------:R-:W-:-:S13]  /*06c0*/  ISETP.GE.AND P0, PT, R12, 0x1, PT ;  /* 0x000000010c00780c */ /* 0x000fda0003f06270 */
[----:B------:R-:W-:Y:S05]  /*06d0*/  @P0 BRA `(.L_x_12) ;  /* 0x0000000000740947 */ /* 0x000fea0003800000 */
[----:B------:R-:W-:Y:S02]  /*06e0*/  ISETP.GE.AND P0, PT, R12, -0x18, PT ;  /* 0xffffffe80c00780c */ /* 0x000fe40003f06270 */
[----:B------:R-:W-:-:S11]  /*06f0*/  LOP3.LUT R0, R0, 0x80000000, RZ, 0xc0, !PT ;  /* 0x8000000000007812 */ /* 0x000fd600078ec0ff */
[----:B------:R-:W-:Y:S05]  /*0700*/  @!P0 BRA `(.L_x_12) ;  /* 0x0000000000688947 */ /* 0x000fea0003800000 */
[CCC-:B------:R-:W-:Y:S01]  /*0710*/  FFMA.RZ R3, R15.reuse, R11.reuse, R10.reuse ;  /* 0x0000000b0f037223 */ /* 0x1c0fe2000000c00a */
[C---:B------:R-:W-:Y:S02]  /*0720*/  VIADD R9, R12.reuse, 0x20 ;  /* 0x000000200c097836 */ /* 0x040fe40000000000 */
[-CC-:B------:R-:W-:Y:S01]  /*0730*/  FFMA.RM R6, R15, R11.reuse, R10.reuse ;  /* 0x0000000b0f067223 */ /* 0x180fe2000000400a */
[C---:B------:R-:W-:Y:S02]  /*0740*/  ISETP.NE.AND P2, PT, R12.reuse, RZ, PT ;  /* 0x000000ff0c00720c */ /* 0x040fe40003f45270 */
[----:B------:R-:W-:Y:S01]  /*0750*/  LOP3.LUT R8, R3, 0x7fffff, RZ, 0xc0, !PT ;  /* 0x007fffff03087812 */ /* 0x000fe200078ec0ff */
[----:B------:R-:W-:Y:S01]  /*0760*/  FFMA.RP R3, R15, R11, R10 ;  /* 0x0000000b0f037223 */ /* 0x000fe2000000800a */
[----:B------:R-:W-:Y:S01]  /*0770*/  IMAD.MOV R10, RZ, RZ, -R12 ;  /* 0x000000ffff0a7224 */ /* 0x000fe200078e0a0c */
[----:B------:R-:W-:Y:S02]  /*0780*/  ISETP.NE.AND P1, PT, R12, RZ, PT ;  /* 0x000000ff0c00720c */ /* 0x000fe40003f25270 */
[----:B------:R-:W-:-:S02]  /*0790*/  LOP3.LUT R8, R8, 0x800000, RZ, 0xfc, !PT ;  /* 0x0080000008087812 */ /* 0x000fc400078efcff */
[----:B------:R-:W-:Y:S02]  /*07a0*/  FSETP.NEU.FTZ.AND P0, PT, R3, R6, PT ;  /* 0x000000060300720b */ /* 0x000fe40003f1d000 */
[----:B------:R-:W-:Y:S02]  /*07b0*/  SHF.L.U32 R9, R8, R9, RZ ;  /* 0x0000000908097219 */ /* 0x000fe400000006ff */
[----:B------:R-:W-:Y:S02]  /*07c0*/  SEL R3, R10, RZ, P2 ;  /* 0x000000ff0a037207 */ /* 0x000fe40001000000 */
[----:B------:R-:W-:Y:S02]  /*07d0*/  ISETP.NE.AND P1, PT, R9, RZ, P1 ;  /* 0x000000ff0900720c */ /* 0x000fe40000f25270 */
[----:B------:R-:W-:Y:S02]  /*07e0*/  SHF.R.U32.HI R3, RZ, R3, R8 ;  /* 0x00000003ff037219 */ /* 0x000fe40000011608 */
[----:B------:R-:W-:-:S02]  /*07f0*/  PLOP3.LUT P0, PT, P0, P1, PT, 0xf8, 0x8f ;  /* 0x00000000008f781c */ /* 0x000fc40000703f70 */
[----:B------:R-:W-:Y:S02]  /*0800*/  SHF.R.U32.HI R9, RZ, 0x1, R3 ;  /* 0x00000001ff097819 */ /* 0x000fe40000011603 */
[----:B------:R-:W-:-:S04]  /*0810*/  SEL R6, RZ, 0x1, !P0 ;  /* 0x00000001ff067807 */ /* 0x000fc80004000000 */
[----:B------:R-:W-:-:S04]  /*0820*/  LOP3.LUT R6, R6, 0x1, R9, 0xf8, !PT ;  /* 0x0000000106067812 */ /* 0x000fc800078ef809 */
[----:B------:R-:W-:-:S05]  /*0830*/  LOP3.LUT R6, R6, R3, RZ, 0xc0, !PT ;  /* 0x0000000306067212 */ /* 0x000fca00078ec0ff */
[----:B------:R-:W-:-:S05]  /*0840*/  IMAD.IADD R9, R9, 0x1, R6 ;  /* 0x0000000109097824 */ /* 0x000fca00078e0206 */
[----:B------:R-:W-:Y:S01]  /*0850*/  LOP3.LUT R0, R9, R0, RZ, 0xfc, !PT ;  /* 0x0000000009007212 */ /* 0x000fe200078efcff */
[----:B------:R-:W-:Y:S06]  /*0860*/  BRA `(.L_x_12) ;  /* 0x0000000000107947 */ /* 0x000fec0003800000 */
.L_x_11:
[----:B------:R-:W-:-:S04]  /*0870*/  LOP3.LUT R0, R0, 0x80000000, RZ, 0xc0, !PT ;  /* 0x8000000000007812 */ /* 0x000fc800078ec0ff */
[----:B------:R-:W-:Y:S01]  /*0880*/  LOP3.LUT R0, R0, 0x7f800000, RZ, 0xfc, !PT ;  /* 0x7f80000000007812 */ /* 0x000fe200078efcff */
[----:B------:R-:W-:Y:S06]  /*0890*/  BRA `(.L_x_12) ;  /* 0x0000000000047947 */ /* 0x000fec0003800000 */
.L_x_10:
[----:B------:R-:W-:-:S07]  /*08a0*/  IMAD R0, R9, 0x800000, R0 ;  /* 0x0080000009007824 */ /* 0x000fce00078e0200 */
.L_x_12:
[----:B------:R-:W-:Y:S05]  /*08b0*/  BSYNC.RECONVERGENT B2 ;  /* 0x0000000000027941 */ /* 0x000fea0003800200 */
.L_x_9:
[----:B------:R-:W-:Y:S05]  /*08c0*/  BRA `(.L_x_13) ;  /* 0x0000000000207947 */ /* 0x000fea0003800000 */
.L_x_8:
[----:B------:R-:W-:-:S04]  /*08d0*/  LOP3.LUT R0, R9, 0x80000000, R8, 0x48, !PT ;  /* 0x8000000009007812 */ /* 0x000fc800078e4808 */
[----:B------:R-:W-:Y:S01]  /*08e0*/  LOP3.LUT R0, R0, 0x7f800000, RZ, 0xfc, !PT ;  /* 0x7f80000000007812 */ /* 0x000fe200078efcff */
[----:B------:R-:W-:Y:S06]  /*08f0*/  BRA `(.L_x_13) ;  /* 0x0000000000147947 */ /* 0x000fec0003800000 */
.L_x_7:
[----:B------:R-:W-:Y:S01]  /*0900*/  LOP3.LUT R0, R9, 0x80000000, R8, 0x48, !PT ;  /* 0x8000000009007812 */ /* 0x000fe200078e4808 */
[----:B------:R-:W-:Y:S06]  /*0910*/  BRA `(.L_x_13) ;  /* 0x00000000000c7947 */ /* 0x000fec0003800000 */
.L_x_6:
[----:B------:R-:W0:Y:S01]  /*0920*/  MUFU.RSQ R0, -QNAN ;  /* 0xffc0000000007908 */ /* 0x000e220000001400 */
[----:B------:R-:W-:Y:S05]  /*0930*/  BRA `(.L_x_13) ;  /* 0x0000000000047947 */ /* 0x000fea0003800000 */
.L_x_5:
[----:B------:R-:W-:-:S07]  /*0940*/  FADD.FTZ R0, R0, R3 ;  /* 0x0000000300007221 */ /* 0x000fce0000010000 */
.L_x_13:
[----:B------:R-:W-:Y:S05]  /*0950*/  BSYNC.RECONVERGENT B1 ;  /* 0x0000000000017941 */ /* 0x000fea0003800200 */
.L_x_3:
[----:B------:R-:W-:-:S04]  /*0960*/  IMAD.MOV.U32 R3, RZ, RZ, 0x0 ;  /* 0x00000000ff037424 */ /* 0x000fc800078e00ff */
[----:B0-----:R-:W-:Y:S05]  /*0970*/  RET.REL.NODEC R2 `(_Z5solveIfEvT_PS0_S1_) ;  /* 0xfffffff402a07950 */ /* 0x001fea0003c3ffff */
.L_x_14:
[----:B------:R-:W-:-:S00]  /*0980*/  BRA `(.L_x_14) ;  /* 0xfffffffc00fc7947 */ /* 0x000fc0000383ffff */
[----:B------:R-:W-:-:S00]  /*0990*/  NOP ;  /* 0x0000000000007918 */ /* 0x000fc00000000000 */
        /* <DEDUP_REMOVED lines=14> */
.L_x_15:


//--------------------- .nv.global.init           --------------------------
	.section	.nv.global.init,"aw",@progbits
	.align	4
.nv.global.init:
	.type		Nmax,@object
	.size		Nmax,(.L_0 - Nmax)
Nmax:
        /*0000*/ 	.byte	0x10, 0x27, 0x00, 0x00
.L_0:


//--------------------- .nv.shared.reserved.0     --------------------------
	.section	.nv.shared.reserved.0,"aw",@nobits
	.weak		__nv_reservedSMEM_offset_0_alias
	.size		__nv_reservedSMEM_offset_0_alias, 0, 64
	.other		__nv_reservedSMEM_offset_0_alias,@"STO_CUDA_RESERVED_SHARED STV_DEFAULT"
__nv_reservedSMEM_offset_0_alias:
	.zero		0
	.zero		64


//--------------------- .nv.constant0._Z5solveIfEvT_PS0_S1_ --------------------------
	.section	.nv.constant0._Z5solveIfEvT_PS0_S1_,"a",@progbits
	.sectionflags	@""
	.align	4
.nv.constant0._Z5solveIfEvT_PS0_S1_:
	.zero		920


//--------------------- SYMBOLS --------------------------

	.type		.nv.reservedSmem.offset0,@object
	.size		.nv.reservedSmem.offset0,0x4
